//
// Generated by NVIDIA NVVM Compiler
//
// Compiler Build ID: CL-36424714
// Cuda compilation tools, release 13.0, V13.0.88
// Based on NVVM 20.0.0
//

.version 9.0
.target sm_100
.address_size 64

	// .globl	_Z6matmulPfS_S_iii
// _ZZ6matmulPfS_S_iiiE7sharedA has been demoted
// _ZZ6matmulPfS_S_iiiE7sharedB has been demoted

.visible .entry _Z6matmulPfS_S_iii(
	.param .u64 .ptr .align 1 _Z6matmulPfS_S_iii_param_0,
	.param .u64 .ptr .align 1 _Z6matmulPfS_S_iii_param_1,
	.param .u64 .ptr .align 1 _Z6matmulPfS_S_iii_param_2,
	.param .u32 _Z6matmulPfS_S_iii_param_3,
	.param .u32 _Z6matmulPfS_S_iii_param_4,
	.param .u32 _Z6matmulPfS_S_iii_param_5
)
{
	.reg .pred 	%p<14>;
	.reg .b32 	%r<108>;
	.reg .b32 	%f<79>;
	.reg .b64 	%rd<15>;
	// demoted variable
	.shared .align 4 .b8 _ZZ6matmulPfS_S_iiiE7sharedA[4096];
	// demoted variable
	.shared .align 4 .b8 _ZZ6matmulPfS_S_iiiE7sharedB[4096];
	ld.param.u64 	%rd4, [_Z6matmulPfS_S_iii_param_1];
	ld.param.u32 	%r33, [_Z6matmulPfS_S_iii_param_3];
	ld.param.u32 	%r34, [_Z6matmulPfS_S_iii_param_4];
	ld.param.u32 	%r35, [_Z6matmulPfS_S_iii_param_5];
	mov.u32 	%r1, %tid.y;
	mov.u32 	%r2, %ntid.x;
	mul.lo.s32 	%r3, %r1, %r2;
	mov.u32 	%r4, %tid.x;
	setp.gt.u32 	%p1, %r2, %r34;
	mov.f32 	%f77, 0f00000000;
	@%p1 bra 	$L__BB0_18;
	ld.param.u64 	%rd13, [_Z6matmulPfS_S_iii_param_0];
	mov.u32 	%r5, %ntid.y;
	mov.u32 	%r37, %ctaid.y;
	mad.lo.s32 	%r38, %r5, %r37, %r1;
	mad.lo.s32 	%r6, %r34, %r38, %r4;
	mov.u32 	%r39, %ctaid.x;
	mad.lo.s32 	%r7, %r2, %r39, %r4;
	mul.lo.s32 	%r8, %r34, %r33;
	mul.lo.s32 	%r9, %r35, %r34;
	and.b32  	%r10, %r2, 7;
	div.u32 	%r40, %r34, %r2;
	max.u32 	%r11, %r40, 1;
	shl.b32 	%r12, %r2, 2;
	cvta.to.global.u64 	%rd1, %rd13;
	cvta.to.global.u64 	%rd2, %rd4;
	mov.f32 	%f77, 0f00000000;
	mov.b32 	%r101, 0;
$L__BB0_2:
	mad.lo.s32 	%r14, %r101, %r2, %r6;
	mad.lo.s32 	%r41, %r101, %r5, %r1;
	mad.lo.s32 	%r15, %r41, %r34, %r7;
	setp.ge.s32 	%p2, %r14, %r8;
	mov.f32 	%f68, 0f00000000;
	@%p2 bra 	$L__BB0_4;
	mul.wide.s32 	%rd6, %r14, 4;
	add.s64 	%rd7, %rd1, %rd6;
	ld.global.f32 	%f68, [%rd7];
$L__BB0_4:
	add.s32 	%r42, %r3, %r4;
	shl.b32 	%r43, %r42, 2;
	mov.u32 	%r44, _ZZ6matmulPfS_S_iiiE7sharedA;
	add.s32 	%r45, %r44, %r43;
	st.shared.f32 	[%r45], %f68;
	setp.ge.s32 	%p3, %r15, %r9;
	mov.f32 	%f69, 0f00000000;
	@%p3 bra 	$L__BB0_6;
	mul.wide.s32 	%rd8, %r15, 4;
	add.s64 	%rd9, %rd2, %rd8;
	ld.global.f32 	%f69, [%rd9];
$L__BB0_6:
	setp.lt.u32 	%p4, %r2, 8;
	mov.u32 	%r49, _ZZ6matmulPfS_S_iiiE7sharedB;
	add.s32 	%r50, %r49, %r43;
	st.shared.f32 	[%r50], %f69;
	bar.sync 	0;
	mov.b32 	%r106, 0;
	@%p4 bra 	$L__BB0_9;
	shl.b32 	%r51, %r3, 2;
	add.s32 	%r53, %r51, %r44;
	add.s32 	%r102, %r53, 16;
	shl.b32 	%r54, %r4, 2;
	add.s32 	%r103, %r49, %r54;
	and.b32  	%r56, %r2, -8;
	neg.s32 	%r104, %r56;
$L__BB0_8:
	.pragma "nounroll";
	and.b32  	%r106, %r2, 2040;
	ld.shared.f32 	%f24, [%r102+-16];
	ld.shared.f32 	%f25, [%r103];
	fma.rn.f32 	%f26, %f24, %f25, %f77;
	ld.shared.f32 	%f27, [%r102+-12];
	add.s32 	%r57, %r103, %r12;
	ld.shared.f32 	%f28, [%r57];
	fma.rn.f32 	%f29, %f27, %f28, %f26;
	ld.shared.f32 	%f30, [%r102+-8];
	add.s32 	%r58, %r57, %r12;
	ld.shared.f32 	%f31, [%r58];
	fma.rn.f32 	%f32, %f30, %f31, %f29;
	ld.shared.f32 	%f33, [%r102+-4];
	add.s32 	%r59, %r58, %r12;
	ld.shared.f32 	%f34, [%r59];
	fma.rn.f32 	%f35, %f33, %f34, %f32;
	ld.shared.f32 	%f36, [%r102];
	add.s32 	%r60, %r59, %r12;
	ld.shared.f32 	%f37, [%r60];
	fma.rn.f32 	%f38, %f36, %f37, %f35;
	ld.shared.f32 	%f39, [%r102+4];
	add.s32 	%r61, %r60, %r12;
	ld.shared.f32 	%f40, [%r61];
	fma.rn.f32 	%f41, %f39, %f40, %f38;
	ld.shared.f32 	%f42, [%r102+8];
	add.s32 	%r62, %r61, %r12;
	ld.shared.f32 	%f43, [%r62];
	fma.rn.f32 	%f44, %f42, %f43, %f41;
	ld.shared.f32 	%f45, [%r102+12];
	add.s32 	%r63, %r62, %r12;
	ld.shared.f32 	%f46, [%r63];
	fma.rn.f32 	%f77, %f45, %f46, %f44;
	add.s32 	%r104, %r104, 8;
	shl.b32 	%r64, %r2, 5;
	add.s32 	%r103, %r103, %r64;
	add.s32 	%r102, %r102, 32;
	setp.ne.s32 	%p5, %r104, 0;
	@%p5 bra 	$L__BB0_8;
$L__BB0_9:
	setp.eq.s32 	%p6, %r10, 0;
	@%p6 bra 	$L__BB0_17;
	add.s32 	%r65, %r10, -1;
	setp.lt.u32 	%p7, %r65, 3;
	@%p7 bra 	$L__BB0_12;
	add.s32 	%r66, %r106, %r3;
	mad.lo.s32 	%r67, %r106, %r2, %r4;
	shl.b32 	%r68, %r66, 2;
	add.s32 	%r70, %r44, %r68;
	ld.shared.f32 	%f48, [%r70];
	shl.b32 	%r71, %r67, 2;
	add.s32 	%r73, %r49, %r71;
	ld.shared.f32 	%f49, [%r73];
	fma.rn.f32 	%f50, %f48, %f49, %f77;
	ld.shared.f32 	%f51, [%r70+4];
	add.s32 	%r74, %r73, %r12;
	ld.shared.f32 	%f52, [%r74];
	fma.rn.f32 	%f53, %f51, %f52, %f50;
	ld.shared.f32 	%f54, [%r70+8];
	add.s32 	%r75, %r74, %r12;
	ld.shared.f32 	%f55, [%r75];
	fma.rn.f32 	%f56, %f54, %f55, %f53;
	ld.shared.f32 	%f57, [%r70+12];
	add.s32 	%r76, %r75, %r12;
	ld.shared.f32 	%f58, [%r76];
	fma.rn.f32 	%f77, %f57, %f58, %f56;
	add.s32 	%r106, %r106, 4;
$L__BB0_12:
	and.b32  	%r77, %r2, 3;
	setp.eq.s32 	%p8, %r77, 0;
	@%p8 bra 	$L__BB0_17;
	setp.eq.s32 	%p9, %r77, 1;
	@%p9 bra 	$L__BB0_15;
	add.s32 	%r78, %r106, %r3;
	mad.lo.s32 	%r79, %r106, %r2, %r4;
	shl.b32 	%r80, %r78, 2;
	add.s32 	%r82, %r44, %r80;
	ld.shared.f32 	%f60, [%r82];
	shl.b32 	%r83, %r79, 2;
	add.s32 	%r85, %r49, %r83;
	ld.shared.f32 	%f61, [%r85];
	fma.rn.f32 	%f62, %f60, %f61, %f77;
	ld.shared.f32 	%f63, [%r82+4];
	add.s32 	%r86, %r85, %r12;
	ld.shared.f32 	%f64, [%r86];
	fma.rn.f32 	%f77, %f63, %f64, %f62;
	add.s32 	%r106, %r106, 2;
$L__BB0_15:
	and.b32  	%r87, %r2, 1;
	setp.eq.b32 	%p10, %r87, 1;
	not.pred 	%p11, %p10;
	@%p11 bra 	$L__BB0_17;
	add.s32 	%r88, %r106, %r3;
	mad.lo.s32 	%r89, %r106, %r2, %r4;
	shl.b32 	%r90, %r88, 2;
	add.s32 	%r92, %r44, %r90;
	ld.shared.f32 	%f65, [%r92];
	shl.b32 	%r93, %r89, 2;
	add.s32 	%r95, %r49, %r93;
	ld.shared.f32 	%f66, [%r95];
	fma.rn.f32 	%f77, %f65, %f66, %f77;
$L__BB0_17:
	bar.sync 	0;
	add.s32 	%r101, %r101, 1;
	setp.ne.s32 	%p12, %r101, %r11;
	@%p12 bra 	$L__BB0_2;
$L__BB0_18:
	mov.u32 	%r96, %ctaid.x;
	mad.lo.s32 	%r32, %r96, %r2, %r4;
	setp.ge.u32 	%p13, %r32, %r35;
	@%p13 bra 	$L__BB0_20;
	ld.param.u64 	%rd14, [_Z6matmulPfS_S_iii_param_2];
	mov.u32 	%r97, %ntid.y;
	mov.u32 	%r98, %ctaid.y;
	mad.lo.s32 	%r99, %r97, %r98, %r1;
	mad.lo.s32 	%r100, %r35, %r99, %r32;
	cvta.to.global.u64 	%rd10, %rd14;
	mul.wide.s32 	%rd11, %r100, 4;
	add.s64 	%rd12, %rd10, %rd11;
	st.global.f32 	[%rd12], %f77;
$L__BB0_20:
	ret;

}


// ===== COMPILED SASS (sm_100) =====

	.target	sm_100

	.elftype	@"ET_EXEC"


//--------------------- .note.nv.tkinfo           --------------------------
	.section	.note.nv.tkinfo,"",@"SHT_NOTE"
	.sectionflags	@"SHF_NOTE_NV_TKINFO"
	.tkinfo
        /*0018*/ 	.word	0x00000002
        /*0030*/ 	.string	""
        /*0030*/ 	.string	"ptxas"
        /*0030*/ 	.string	"Cuda compilation tools, release 13.0, V13.0.88"
        /*0030*/ 	.string	"Build cuda_13.0.r13.0/compiler.36424714_0"
        /*0030*/ 	.string	"-arch sm_100 -m 64 "



//--------------------- .note.nv.cuinfo           --------------------------
	.section	.note.nv.cuinfo,"",@"SHT_NOTE"
	.sectionflags	@"SHF_NOTE_NV_CUINFO"
        /*0018*/ 	.short	0x0002
        /*001a*/ 	.short	0x0064
        /*001c*/ 	.short	0x0082
	.zero		2


//--------------------- .nv.info                  --------------------------
	.section	.nv.info,"",@"SHT_CUDA_INFO"
	.align	4


	//----- nvinfo : EIATTR_REGCOUNT
	.align		4
        /*0000*/ 	.byte	0x04, 0x2f
        /*0002*/ 	.short	(.L_1 - .L_0)
	.align		4
.L_0:
        /*0004*/ 	.word	index@(_Z6matmulPfS_S_iii)
        /*0008*/ 	.word	0x00000020


	//----- nvinfo : EIATTR_FRAME_SIZE
	.align		4
.L_1:
        /*000c*/ 	.byte	0x04, 0x11
        /*000e*/ 	.short	(.L_3 - .L_2)
	.align		4
.L_2:
        /*0010*/ 	.word	index@(_Z6matmulPfS_S_iii)
        /*0014*/ 	.word	0x00000000


	//----- nvinfo : EIATTR_MIN_STACK_SIZE
	.align		4
.L_3:
        /*0018*/ 	.byte	0x04, 0x12
        /*001a*/ 	.short	(.L_5 - .L_4)
	.align		4
.L_4:
        /*001c*/ 	.word	index@(_Z6matmulPfS_S_iii)
        /*0020*/ 	.word	0x00000000
.L_5:


//--------------------- .nv.compat                --------------------------
	.section	.nv.compat,"",@"SHT_CUDA_COMPAT_INFO"
	.align	4
        /*0000*/ 	.byte	0x02, 0x09, 0x00, 0x00, 0x02, 0x02, 0x01, 0x00, 0x02, 0x05, 0x05, 0x00, 0x03, 0x07, 0x01, 0x01
        /*0010*/ 	.byte	0x02, 0x03, 0x00, 0x00, 0x02, 0x06, 0x01, 0x00, 0x04, 0x0b, 0x08, 0x00, 0x09, 0x00, 0x00, 0x00
        /*0020*/ 	.byte	0x00, 0x00, 0x00, 0x00


//--------------------- .nv.info._Z6matmulPfS_S_iii --------------------------
	.section	.nv.info._Z6matmulPfS_S_iii,"",@"SHT_CUDA_INFO"
	.sectionflags	@""
	.align	4


	//----- nvinfo : EIATTR_CUDA_API_VERSION
	.align		4
        /*0000*/ 	.byte	0x04, 0x37
        /*0002*/ 	.short	(.L_7 - .L_6)
.L_6:
        /*0004*/ 	.word	0x00000082


	//----- nvinfo : EIATTR_KPARAM_INFO
	.align		4
.L_7:
        /*0008*/ 	.byte	0x04, 0x17
        /*000a*/ 	.short	(.L_9 - .L_8)
.L_8:
        /*000c*/ 	.word	0x00000000
        /*0010*/ 	.short	0x0005
        /*0012*/ 	.short	0x0020
        /*0014*/ 	.byte	0x00, 0xf0, 0x11, 0x00


	//----- nvinfo : EIATTR_KPARAM_INFO
	.align		4
.L_9:
        /*0018*/ 	.byte	0x04, 0x17
        /*001a*/ 	.short	(.L_11 - .L_10)
.L_10:
        /*001c*/ 	.word	0x00000000
        /*0020*/ 	.short	0x0004
        /*0022*/ 	.short	0x001c
        /*0024*/ 	.byte	0x00, 0xf0, 0x11, 0x00


	//----- nvinfo : EIATTR_KPARAM_INFO
	.align		4
.L_11:
        /*0028*/ 	.byte	0x04, 0x17
        /*002a*/ 	.short	(.L_13 - .L_12)
.L_12:
        /*002c*/ 	.word	0x00000000
        /*0030*/ 	.short	0x0003
        /*0032*/ 	.short	0x0018
        /*0034*/ 	.byte	0x00, 0xf0, 0x11, 0x00


	//----- nvinfo : EIATTR_KPARAM_INFO
	.align		4
.L_13:
        /*0038*/ 	.byte	0x04, 0x17
        /*003a*/ 	.short	(.L_15 - .L_14)
.L_14:
        /*003c*/ 	.word	0x00000000
        /*0040*/ 	.short	0x0002
        /*0042*/ 	.short	0x0010
        /*0044*/ 	.byte	0x00, 0xf5, 0x21, 0x00


	//----- nvinfo : EIATTR_KPARAM_INFO
	.align		4
.L_15:
        /*0048*/ 	.byte	0x04, 0x17
        /*004a*/ 	.short	(.L_17 - .L_16)
.L_16:
        /*004c*/ 	.word	0x00000000
        /*0050*/ 	.short	0x0001
        /*0052*/ 	.short	0x0008
        /*0054*/ 	.byte	0x00, 0xf5, 0x21, 0x00


	//----- nvinfo : EIATTR_KPARAM_INFO
	.align		4
.L_17:
        /*0058*/ 	.byte	0x04, 0x17
        /*005a*/ 	.short	(.L_19 - .L_18)
.L_18:
        /*005c*/ 	.word	0x00000000
        /*0060*/ 	.short	0x0000
        /*0062*/ 	.short	0x0000
        /*0064*/ 	.byte	0x00, 0xf5, 0x21, 0x00


	//----- nvinfo : EIATTR_SPARSE_MMA_MASK
	.align		4
.L_19:
        /*0068*/ 	.byte	0x03, 0x50
        /*006a*/ 	.short	0x0000


	//----- nvinfo : EIATTR_MAXREG_COUNT
	.align		4
        /*006c*/ 	.byte	0x03, 0x1b
        /*006e*/ 	.short	0x00ff


	//----- nvinfo : EIATTR_NUM_BARRIERS
	.align		4
        /*0070*/ 	.byte	0x02, 0x4c
        /*0072*/ 	.byte	0x01
	.zero		1


	//----- nvinfo : EIATTR_MERCURY_ISA_VERSION
	.align		4
        /*0074*/ 	.byte	0x03, 0x5f
        /*0076*/ 	.short	0x0101


	//----- nvinfo : EIATTR_VRC_CTA_INIT_COUNT
	.align		4
        /*0078*/ 	.byte	0x02, 0x4a
	.zero		1
	.zero		1


	//----- nvinfo : EIATTR_EXIT_INSTR_OFFSETS
	.align		4
        /*007c*/ 	.byte	0x04, 0x1c
        /*007e*/ 	.short	(.L_21 - .L_20)


	//   ....[0]....
.L_20:
        /*0080*/ 	.word	0x00000ab0


	//   ....[1]....
        /*0084*/ 	.word	0x00000b30


	//----- nvinfo : EIATTR_CBANK_PARAM_SIZE
	.align		4
.L_21:
        /*0088*/ 	.byte	0x03, 0x19
        /*008a*/ 	.short	0x0024


	//----- nvinfo : EIATTR_PARAM_CBANK
	.align		4
        /*008c*/ 	.byte	0x04, 0x0a
        /*008e*/ 	.short	(.L_23 - .L_22)
	.align		4
.L_22:
        /*0090*/ 	.word	index@(.nv.constant0._Z6matmulPfS_S_iii)
        /*0094*/ 	.short	0x0380
        /*0096*/ 	.short	0x0024


	//----- nvinfo : EIATTR_SW_WAR
	.align		4
.L_23:
        /*0098*/ 	.byte	0x04, 0x36
        /*009a*/ 	.short	(.L_25 - .L_24)
.L_24:
        /*009c*/ 	.word	0x00000008
.L_25:


//--------------------- .nv.callgraph             --------------------------
	.section	.nv.callgraph,"",@"SHT_CUDA_CALLGRAPH"
	.align	4
	.sectionentsize	8
	.align		4
        /*0000*/ 	.word	0x00000000
	.align		4
        /*0004*/ 	.word	0xffffffff
	.align		4
        /*0008*/ 	.word	0x00000000
	.align		4
        /*000c*/ 	.word	0xfffffffe
	.align		4
        /*0010*/ 	.word	0x00000000
	.align		4
        /*0014*/ 	.word	0xfffffffd
	.align		4
        /*0018*/ 	.word	0x00000000
	.align		4
        /*001c*/ 	.word	0xfffffffc


//--------------------- .text._Z6matmulPfS_S_iii  --------------------------
	.section	.text._Z6matmulPfS_S_iii,"ax",@progbits
	.align	128
        .global         _Z6matmulPfS_S_iii
        .type           _Z6matmulPfS_S_iii,@function
        .size           _Z6matmulPfS_S_iii,(.L_x_8 - _Z6matmulPfS_S_iii)
        .other          _Z6matmulPfS_S_iii,@"STO_CUDA_ENTRY STV_DEFAULT"
_Z6matmulPfS_S_iii:
.text._Z6matmulPfS_S_iii:
[----:B------:R-:W-:Y:S08]  /*0000*/  LDC R1, c[0x0][0x37c] ;  /* 0x0000df00ff017b82 */ /* 0x000ff00000000800 */
[----:B------:R-:W0:Y:S01]  /*0010*/  LDC R0, c[0x0][0x360] ;  /* 0x0000d800ff007b82 */ /* 0x000e220000000800 */
[----:B------:R-:W0:Y:S01]  /*0020*/  LDCU UR7, c[0x0][0x39c] ;  /* 0x00007380ff0777ac */ /* 0x000e220008000800 */
[----:B------:R-:W1:Y:S01]  /*0030*/  S2R R3, SR_TID.Y ;  /* 0x0000000000037919 */ /* 0x000e620000002200 */
[----:B------:R-:W-:Y:S01]  /*0040*/  HFMA2 R8, -RZ, RZ, 0, 0 ;  /* 0x00000000ff087431 */ /* 0x000fe200000001ff */
[----:B------:R-:W2:Y:S01]  /*0050*/  LDCU.64 UR10, c[0x0][0x358] ;  /* 0x00006b00ff0a77ac */ /* 0x000ea20008000a00 */
[----:B------:R-:W3:Y:S01]  /*0060*/  S2R R5, SR_TID.X ;  /* 0x0000000000057919 */ /* 0x000ee20000002100 */
[----:B0-----:R-:W-:-:S13]  /*0070*/  ISETP.GT.U32.AND P0, PT, R0, UR7, PT ;  /* 0x0000000700007c0c */ /* 0x001fda000bf04070 */
[----:B-123--:R-:W-:Y:S05]  /*0080*/  @P0 BRA `(.L_x_0) ;  /* 0x0000000800780947 */ /* 0x00efea0003800000 */
[----:B------:R-:W0:Y:S01]  /*0090*/  I2F.U32.RP R2, R0 ;  /* 0x0000000000027306 */ /* 0x000e220000209000 */
[----:B------:R-:W1:Y:S01]  /*00a0*/  S2R R10, SR_CTAID.Y ;  /* 0x00000000000a7919 */ /* 0x000e620000002600 */
[----:B------:R-:W2:Y:S01]  /*00b0*/  S2UR UR6, SR_CTAID.X ;  /* 0x00000000000679c3 */ /* 0x000ea20000002500 */
[----:B------:R-:W1:Y:S01]  /*00c0*/  LDCU UR9, c[0x0][0x364] ;  /* 0x00006c80ff0977ac */ /* 0x000e620008000800 */
[C---:B------:R-:W-:Y:S01]  /*00d0*/  ISETP.NE.U32.AND P2, PT, R0.reuse, RZ, PT ;  /* 0x000000ff0000720c */ /* 0x040fe20003f45070 */
[----:B------:R-:W-:Y:S01]  /*00e0*/  IMAD.MOV.U32 R4, RZ, RZ, RZ ;  /* 0x000000ffff047224 */ /* 0x000fe200078e00ff */
[----:B------:R-:W-:Y:S01]  /*00f0*/  LOP3.LUT R24, R0, 0x7, RZ, 0xc0, !PT ;  /* 0x0000000700187812 */ /* 0x000fe200078ec0ff */
[----:B------:R-:W3:Y:S01]  /*0100*/  LDCU UR4, c[0x0][0x398] ;  /* 0x00007300ff0477ac */ /* 0x000ee20008000800 */
[----:B------:R-:W-:Y:S01]  /*0110*/  MOV R8, RZ ;  /* 0x000000ff00087202 */ /* 0x000fe20000000f00 */
[----:B------:R-:W4:Y:S01]  /*0120*/  LDCU UR5, c[0x0][0x3a0] ;  /* 0x00007400ff0577ac */ /* 0x000f220008000800 */
[----:B0-----:R-:W0:Y:S01]  /*0130*/  MUFU.RCP R2, R2 ;  /* 0x0000000200027308 */ /* 0x001e220000001000 */
[----:B---3--:R-:W-:-:S02]  /*0140*/  UIMAD UR4, UR7, UR4, URZ ;  /* 0x00000004070472a4 */ /* 0x008fc4000f8e02ff */
[----:B----4-:R-:W-:Y:S01]  /*0150*/  UIMAD UR5, UR7, UR5, URZ ;  /* 0x00000005070572a4 */ /* 0x010fe2000f8e02ff */
[----:B0-----:R-:W-:Y:S02]  /*0160*/  VIADD R6, R2, 0xffffffe ;  /* 0x0ffffffe02067836 */ /* 0x001fe40000000000 */
[----:B-1----:R-:W-:Y:S02]  /*0170*/  IMAD R10, R10, UR9, R3 ;  /* 0x000000090a0a7c24 */ /* 0x002fe4000f8e0203 */
[----:B------:R0:W1:Y:S01]  /*0180*/  F2I.FTZ.U32.TRUNC.NTZ R7, R6 ;  /* 0x0000000600077305 */ /* 0x000062000021f000 */
[----:B------:R-:W-:Y:S02]  /*0190*/  IMAD R2, R3, R0, RZ ;  /* 0x0000000003027224 */ /* 0x000fe400078e02ff */
[----:B0-----:R-:W-:Y:S01]  /*01a0*/  IMAD.MOV.U32 R6, RZ, RZ, RZ ;  /* 0x000000ffff067224 */ /* 0x001fe200078e00ff */
[----:B-1----:R-:W-:-:S05]  /*01b0*/  IADD3 R9, PT, PT, RZ, -R7, RZ ;  /* 0x80000007ff097210 */ /* 0x002fca0007ffe0ff */
[----:B------:R-:W-:-:S04]  /*01c0*/  IMAD R9, R9, R0, RZ ;  /* 0x0000000009097224 */ /* 0x000fc800078e02ff */
[----:B------:R-:W-:-:S04]  /*01d0*/  IMAD.HI.U32 R7, R7, R9, R6 ;  /* 0x0000000907077227 */ /* 0x000fc800078e0006 */
[----:B--2---:R-:W-:Y:S02]  /*01e0*/  IMAD R6, R0, UR6, R5 ;  /* 0x0000000600067c24 */ /* 0x004fe4000f8e0205 */
[----:B------:R-:W-:-:S05]  /*01f0*/  IMAD.HI.U32 R9, R7, UR7, RZ ;  /* 0x0000000707097c27 */ /* 0x000fca000f8e00ff */
[----:B------:R-:W-:-:S05]  /*0200*/  IADD3 R7, PT, PT, -R9, RZ, RZ ;  /* 0x000000ff09077210 */ /* 0x000fca0007ffe1ff */
[----:B------:R-:W-:-:S05]  /*0210*/  IMAD R7, R0, R7, UR7 ;  /* 0x0000000700077e24 */ /* 0x000fca000f8e0207 */
[----:B------:R-:W-:-:S13]  /*0220*/  ISETP.GE.U32.AND P0, PT, R7, R0, PT ;  /* 0x000000000700720c */ /* 0x000fda0003f06070 */
[----:B------:R-:W-:Y:S01]  /*0230*/  @P0 IMAD.IADD R7, R7, 0x1, -R0 ;  /* 0x0000000107070824 */ /* 0x000fe200078e0a00 */
[----:B------:R-:W-:-:S04]  /*0240*/  @P0 IADD3 R9, PT, PT, R9, 0x1, RZ ;  /* 0x0000000109090810 */ /* 0x000fc80007ffe0ff */
[----:B------:R-:W-:Y:S01]  /*0250*/  ISETP.GE.U32.AND P1, PT, R7, R0, PT ;  /* 0x000000000700720c */ /* 0x000fe20003f26070 */
[----:B------:R-:W-:-:S12]  /*0260*/  IMAD R7, R10, UR7, R5 ;  /* 0x000000070a077c24 */ /* 0x000fd8000f8e0205 */
[----:B------:R-:W-:Y:S01]  /*0270*/  @P1 VIADD R9, R9, 0x1 ;  /* 0x0000000109091836 */ /* 0x000fe20000000000 */
[----:B------:R-:W-:-:S04]  /*0280*/  @!P2 LOP3.LUT R9, RZ, R0, RZ, 0x33, !PT ;  /* 0x00000000ff09a212 */ /* 0x000fc800078e33ff */
[----:B------:R-:W-:-:S07]  /*0290*/  VIMNMX.U32 R9, PT, PT, R9, 0x1, !PT ;  /* 0x0000000109097848 */ /* 0x000fce0007fe0000 */
.L_x_6:
[----:B0-----:R-:W0:Y:S01]  /*02a0*/  LDCU UR6, c[0x0][0x39c] ;  /* 0x00007380ff0677ac */ /* 0x001e220008000800 */
[----:B------:R-:W-:Y:S01]  /*02b0*/  IMAD R11, R4, UR9, R3 ;  /* 0x00000009040b7c24 */ /* 0x000fe2000f8e0203 */
[----:B------:R-:W-:Y:S01]  /*02c0*/  MOV R14, RZ ;  /* 0x000000ff000e7202 */ /* 0x000fe20000000f00 */
[----:B------:R-:W-:Y:S02]  /*02d0*/  IMAD R15, R0, R4, R7 ;  /* 0x00000004000f7224 */ /* 0x000fe400078e0207 */
[----:B------:R-:W-:-:S03]  /*02e0*/  IMAD.MOV.U32 R16, RZ, RZ, RZ ;  /* 0x000000ffff107224 */ /* 0x000fc600078e00ff */
[----:B------:R-:W-:Y:S01]  /*02f0*/  ISETP.GE.AND P0, PT, R15, UR4, PT ;  /* 0x000000040f007c0c */ /* 0x000fe2000bf06270 */
[----:B0-----:R-:W-:-:S12]  /*0300*/  IMAD R17, R11, UR6, R6 ;  /* 0x000000060b117c24 */ /* 0x001fd8000f8e0206 */
[----:B------:R-:W0:Y:S01]  /*0310*/  @!P0 LDC.64 R10, c[0x0][0x380] ;  /* 0x0000e000ff0a8b82 */ /* 0x000e220000000a00 */
[----:B------:R-:W-:-:S13]  /*0320*/  ISETP.GE.AND P1, PT, R17, UR5, PT ;  /* 0x0000000511007c0c */ /* 0x000fda000bf26270 */
[----:B------:R-:W1:Y:S01]  /*0330*/  @!P1 LDC.64 R12, c[0x0][0x388] ;  /* 0x0000e200ff0c9b82 */ /* 0x000e620000000a00 */
[----:B0-----:R-:W-:-:S05]  /*0340*/  @!P0 IMAD.WIDE R10, R15, 0x4, R10 ;  /* 0x000000040f0a8825 */ /* 0x001fca00078e020a */
[----:B------:R0:W2:Y:S01]  /*0350*/  @!P0 LDG.E R14, desc[UR10][R10.64] ;  /* 0x0000000a0a0e8981 */ /* 0x0000a2000c1e1900 */
[----:B-1----:R-:W-:-:S05]  /*0360*/  @!P1 IMAD.WIDE R12, R17, 0x4, R12 ;  /* 0x00000004110c9825 */ /* 0x002fca00078e020c */
[----:B------:R-:W3:Y:S01]  /*0370*/  @!P1 LDG.E R16, desc[UR10][R12.64] ;  /* 0x0000000a0c109981 */ /* 0x000ee2000c1e1900 */
[----:B------:R-:W1:Y:S01]  /*0380*/  S2UR UR8, SR_CgaCtaId ;  /* 0x00000000000879c3 */ /* 0x000e620000008800 */
[----:B------:R-:W-:Y:S02]  /*0390*/  UMOV UR6, 0x400 ;  /* 0x0000040000067882 */ /* 0x000fe40000000000 */
[----:B------:R-:W-:Y:S01]  /*03a0*/  UIADD3 UR7, UPT, UPT, UR6, 0x1000, URZ ;  /* 0x0000100006077890 */ /* 0x000fe2000fffe0ff */
[----:B------:R-:W-:Y:S02]  /*03b0*/  ISETP.GE.U32.AND P1, PT, R0, 0x8, PT ;  /* 0x000000080000780c */ /* 0x000fe40003f26070 */
[----:B------:R-:W-:Y:S01]  /*03c0*/  IADD3 R15, PT, PT, R2, R5, RZ ;  /* 0x00000005020f7210 */ /* 0x000fe20007ffe0ff */
[----:B------:R-:W-:Y:S02]  /*03d0*/  VIADD R4, R4, 0x1 ;  /* 0x0000000104047836 */ /* 0x000fe40000000000 */
[----:B0-----:R-:W-:Y:S01]  /*03e0*/  HFMA2 R10, -RZ, RZ, 0, 0 ;  /* 0x00000000ff0a7431 */ /* 0x001fe200000001ff */
[----:B-1----:R-:W-:-:S02]  /*03f0*/  ULEA UR6, UR8, UR6, 0x18 ;  /* 0x0000000608067291 */ /* 0x002fc4000f8ec0ff */
[----:B------:R-:W-:-:S04]  /*0400*/  ULEA UR7, UR8, UR7, 0x18 ;  /* 0x0000000708077291 */ /* 0x000fc8000f8ec0ff */
[C---:B------:R-:W-:Y:S02]  /*0410*/  LEA R17, R15.reuse, UR6, 0x2 ;  /* 0x000000060f117c11 */ /* 0x040fe4000f8e10ff */
[----:B------:R-:W-:Y:S02]  /*0420*/  LEA R15, R15, UR7, 0x2 ;  /* 0x000000070f0f7c11 */ /* 0x000fe4000f8e10ff */
[----:B------:R-:W-:Y:S01]  /*0430*/  ISETP.NE.AND P0, PT, R4, R9, PT ;  /* 0x000000090400720c */ /* 0x000fe20003f05270 */
[----:B--2---:R0:W-:Y:S04]  /*0440*/  STS [R17], R14 ;  /* 0x0000000e11007388 */ /* 0x0041e80000000800 */
[----:B---3--:R0:W-:Y:S01]  /*0450*/  STS [R15], R16 ;  /* 0x000000100f007388 */ /* 0x0081e20000000800 */
[----:B------:R-:W-:Y:S06]  /*0460*/  BAR.SYNC.DEFER_BLOCKING 0x0 ;  /* 0x0000000000007b1d */ /* 0x000fec0000010000 */
[----:B------:R-:W-:Y:S05]  /*0470*/  @!P1 BRA `(.L_x_1) ;  /* 0x0000000000a89947 */ /* 0x000fea0003800000 */
[----:B------:R-:W-:Y:S02]  /*0480*/  LEA R12, R2, UR6, 0x2 ;  /* 0x00000006020c7c11 */ /* 0x000fe4000f8e10ff */
[----:B------:R-:W-:Y:S02]  /*0490*/  LOP3.LUT R13, R0, 0xfffffff8, RZ, 0xc0, !PT ;  /* 0xfffffff8000d7812 */ /* 0x000fe400078ec0ff */
[----:B------:R-:W-:Y:S01]  /*04a0*/  LEA R11, R5, UR7, 0x2 ;  /* 0x00000007050b7c11 */ /* 0x000fe2000f8e10ff */
[----:B------:R-:W-:Y:S01]  /*04b0*/  VIADD R12, R12, 0x10 ;  /* 0x000000100c0c7836 */ /* 0x000fe20000000000 */
[----:B------:R-:W-:Y:S02]  /*04c0*/  LOP3.LUT R10, R0, 0x7f8, RZ, 0xc0, !PT ;  /* 0x000007f8000a7812 */ /* 0x000fe400078ec0ff */
[----:B------:R-:W-:-:S07]  /*04d0*/  IADD3 R13, PT, PT, -R13, RZ, RZ ;  /* 0x000000ff0d0d7210 */ /* 0x000fce0007ffe1ff */
.L_x_2:
[----:B------:R-:W-:Y:S01]  /*04e0*/  IMAD R25, R0, 0x4, R11 ;  /* 0x0000000400197824 */ /* 0x000fe200078e020b */
[----:B------:R-:W-:Y:S01]  /*04f0*/  LDS R19, [R12+-0x10] ;  /* 0xfffff0000c137984 */ /* 0x000fe20000000800 */
[----:B------:R-:W-:-:S03]  /*0500*/  IADD3 R13, PT, PT, R13, 0x8, RZ ;  /* 0x000000080d0d7810 */ /* 0x000fc60007ffe0ff */
[----:B------:R1:W2:Y:S01]  /*0510*/  LDS R20, [R11] ;  /* 0x000000000b147984 */ /* 0x0002a20000000800 */
[C---:B0-----:R-:W-:Y:S02]  /*0520*/  LEA R15, R0.reuse, R25, 0x2 ;  /* 0x00000019000f7211 */ /* 0x041fe400078e10ff */
[----:B------:R-:W-:Y:S01]  /*0530*/  ISETP.NE.AND P1, PT, R13, RZ, PT ;  /* 0x000000ff0d00720c */ /* 0x000fe20003f25270 */
[----:B------:R-:W-:Y:S02]  /*0540*/  LDS R18, [R12+-0xc] ;  /* 0xfffff4000c127984 */ /* 0x000fe40000000800 */
[C---:B------:R-:W-:Y:S02]  /*0550*/  IMAD R17, R0.reuse, 0x4, R15 ;  /* 0x0000000400117824 */ /* 0x040fe400078e020f */
[----:B------:R-:W0:Y:S01]  /*0560*/  LDS R21, [R25] ;  /* 0x0000000019157984 */ /* 0x000e220000000800 */
[C---:B-1----:R-:W-:Y:S02]  /*0570*/  IMAD R11, R0.reuse, 0x20, R11 ;  /* 0x00000020000b7824 */ /* 0x042fe400078e020b */
[C---:B------:R-:W-:Y:S01]  /*0580*/  LEA R29, R0.reuse, R17, 0x2 ;  /* 0x00000011001d7211 */ /* 0x040fe200078e10ff */
[----:B------:R-:W-:Y:S04]  /*0590*/  LDS R14, [R12+-0x8] ;  /* 0xfffff8000c0e7984 */ /* 0x000fe80000000800 */
[----:B------:R-:W1:Y:S01]  /*05a0*/  LDS R15, [R15] ;  /* 0x000000000f0f7984 */ /* 0x000e620000000800 */
[----:B------:R-:W-:-:S03]  /*05b0*/  IMAD R26, R0, 0x4, R29 ;  /* 0x00000004001a7824 */ /* 0x000fc600078e021d */
[----:B------:R-:W-:Y:S04]  /*05c0*/  LDS R16, [R12+-0x4] ;  /* 0xfffffc000c107984 */ /* 0x000fe80000000800 */
[----:B------:R-:W3:Y:S04]  /*05d0*/  LDS R17, [R17] ;  /* 0x0000000011117984 */ /* 0x000ee80000000800 */
[----:B------:R-:W-:Y:S04]  /*05e0*/  LDS R25, [R26] ;  /* 0x000000001a197984 */ /* 0x000fe80000000800 */
[----:B------:R-:W-:Y:S01]  /*05f0*/  LDS R22, [R12+0x8] ;  /* 0x000008000c167984 */ /* 0x000fe20000000800 */
[----:B--2---:R-:W-:-:S03]  /*0600*/  FFMA R23, R19, R20, R8 ;  /* 0x0000001413177223 */ /* 0x004fc60000000008 */
[----:B------:R-:W-:Y:S04]  /*0610*/  LDS R8, [R12] ;  /* 0x000000000c087984 */ /* 0x000fe80000000800 */
[----:B------:R-:W2:Y:S01]  /*0620*/  LDS R19, [R29] ;  /* 0x000000001d137984 */ /* 0x000ea20000000800 */
[----:B0-----:R-:W-:Y:S01]  /*0630*/  FFMA R27, R18, R21, R23 ;  /* 0x00000015121b7223 */ /* 0x001fe20000000017 */
[C---:B------:R-:W-:Y:S02]  /*0640*/  LEA R23, R0.reuse, R26, 0x2 ;  /* 0x0000001a00177211 */ /* 0x040fe400078e10ff */
[----:B------:R-:W0:Y:S03]  /*0650*/  LDS R18, [R12+0x4] ;  /* 0x000004000c127984 */ /* 0x000e260000000800 */
[----:B------:R-:W-:Y:S01]  /*0660*/  IMAD R21, R0, 0x4, R23 ;  /* 0x0000000400157824 */ /* 0x000fe200078e0217 */
[----:B------:R4:W-:Y:S01]  /*0670*/  LDS R20, [R12+0xc] ;  /* 0x00000c000c147984 */ /* 0x0009e20000000800 */
[----:B-1----:R-:W-:-:S03]  /*0680*/  FFMA R15, R14, R15, R27 ;  /* 0x0000000f0e0f7223 */ /* 0x002fc6000000001b */
[----:B------:R-:W1:Y:S04]  /*0690*/  LDS R23, [R23] ;  /* 0x0000000017177984 */ /* 0x000e680000000800 */
[----:B------:R-:W5:Y:S01]  /*06a0*/  LDS R21, [R21] ;  /* 0x0000000015157984 */ /* 0x000f620000000800 */
[----:B---3--:R-:W-:Y:S01]  /*06b0*/  FFMA R15, R16, R17, R15 ;  /* 0x00000011100f7223 */ /* 0x008fe2000000000f */
[----:B----4-:R-:W-:-:S03]  /*06c0*/  IADD3 R12, PT, PT, R12, 0x20, RZ ;  /* 0x000000200c0c7810 */ /* 0x010fc60007ffe0ff */
[----:B--2---:R-:W-:-:S04]  /*06d0*/  FFMA R15, R8, R19, R15 ;  /* 0x00000013080f7223 */ /* 0x004fc8000000000f */
[----:B0-----:R-:W-:-:S04]  /*06e0*/  FFMA R15, R18, R25, R15 ;  /* 0x00000019120f7223 */ /* 0x001fc8000000000f */
[----:B-1----:R-:W-:-:S04]  /*06f0*/  FFMA R15, R22, R23, R15 ;  /* 0x00000017160f7223 */ /* 0x002fc8000000000f */
[----:B-----5:R-:W-:Y:S01]  /*0700*/  FFMA R8, R20, R21, R15 ;  /* 0x0000001514087223 */ /* 0x020fe2000000000f */
[----:B------:R-:W-:Y:S06]  /*0710*/  @P1 BRA `(.L_x_2) ;  /* 0xfffffffc00701947 */ /* 0x000fec000383ffff */
.L_x_1:
[----:B------:R-:W-:-:S13]  /*0720*/  ISETP.NE.AND P1, PT, R24, RZ, PT ;  /* 0x000000ff1800720c */ /* 0x000fda0003f25270 */
[----:B------:R-:W-:Y:S05]  /*0730*/  @!P1 BRA `(.L_x_3) ;  /* 0x0000000000c49947 */ /* 0x000fea0003800000 */
[----:B------:R-:W-:Y:S02]  /*0740*/  IADD3 R11, PT, PT, R24, -0x1, RZ ;  /* 0xffffffff180b7810 */ /* 0x000fe40007ffe0ff */
[----:B0-----:R-:W-:Y:S02]  /*0750*/  LOP3.LUT P2, R16, R0, 0x3, RZ, 0xc0, !PT ;  /* 0x0000000300107812 */ /* 0x001fe4000784c0ff */
[----:B------:R-:W-:-:S13]  /*0760*/  ISETP.GE.U32.AND P1, PT, R11, 0x3, PT ;  /* 0x000000030b00780c */ /* 0x000fda0003f26070 */
[----:B------:R-:W-:Y:S05]  /*0770*/  @!P1 BRA `(.L_x_4) ;  /* 0x0000000000509947 */ /* 0x000fea0003800000 */
[----:B------:R-:W-:Y:S02]  /*0780*/  IMAD R12, R10, R0, R5 ;  /* 0x000000000a0c7224 */ /* 0x000fe400078e0205 */
[----:B------:R-:W-:Y:S01]  /*0790*/  IMAD.IADD R11, R2, 0x1, R10 ;  /* 0x00000001020b7824 */ /* 0x000fe200078e020a */
[----:B------:R-:W-:Y:S02]  /*07a0*/  IADD3 R10, PT, PT, R10, 0x4, RZ ;  /* 0x000000040a0a7810 */ /* 0x000fe40007ffe0ff */
[----:B------:R-:W-:Y:S02]  /*07b0*/  LEA R15, R12, UR7, 0x2 ;  /* 0x000000070c0f7c11 */ /* 0x000fe4000f8e10ff */
[----:B------:R-:W-:Y:S02]  /*07c0*/  LEA R11, R11, UR6, 0x2 ;  /* 0x000000060b0b7c11 */ /* 0x000fe4000f8e10ff */
[C---:B------:R-:W-:Y:S01]  /*07d0*/  LEA R19, R0.reuse, R15, 0x2 ;  /* 0x0000000f00137211 */ /* 0x040fe200078e10ff */
[----:B------:R-:W-:Y:S03]  /*07e0*/  LDS R12, [R15] ;  /* 0x000000000f0c7984 */ /* 0x000fe60000000800 */
[C---:B------:R-:W-:Y:S01]  /*07f0*/  LEA R23, R0.reuse, R19, 0x2 ;  /* 0x0000001300177211 */ /* 0x040fe200078e10ff */
[----:B------:R-:W0:Y:S04]  /*0800*/  LDS R13, [R11] ;  /* 0x000000000b0d7984 */ /* 0x000e280000000800 */
[----:B------:R-:W-:Y:S01]  /*0810*/  LDS R17, [R11+0x4] ;  /* 0x000004000b117984 */ /* 0x000fe20000000800 */
[----:B------:R-:W-:-:S03]  /*0820*/  IMAD R14, R0, 0x4, R23 ;  /* 0x00000004000e7824 */ /* 0x000fc600078e0217 */
[----:B------:R-:W1:Y:S04]  /*0830*/  LDS R19, [R19] ;  /* 0x0000000013137984 */ /* 0x000e680000000800 */
[----:B------:R-:W-:Y:S04]  /*0840*/  LDS R21, [R11+0x8] ;  /* 0x000008000b157984 */ /* 0x000fe80000000800 */
[----:B------:R-:W2:Y:S04]  /*0850*/  LDS R23, [R23] ;  /* 0x0000000017177984 */ /* 0x000ea80000000800 */
[----:B------:R-:W-:Y:S04]  /*0860*/  LDS R25, [R11+0xc] ;  /* 0x00000c000b197984 */ /* 0x000fe80000000800 */
[----:B------:R-:W3:Y:S01]  /*0870*/  LDS R14, [R14] ;  /* 0x000000000e0e7984 */ /* 0x000ee20000000800 */
[----:B0-----:R-:W-:-:S04]  /*0880*/  FFMA R12, R13, R12, R8 ;  /* 0x0000000c0d0c7223 */ /* 0x001fc80000000008 */
[----:B-1----:R-:W-:-:S04]  /*0890*/  FFMA R12, R17, R19, R12 ;  /* 0x00000013110c7223 */ /* 0x002fc8000000000c */
[----:B--2---:R-:W-:-:S04]  /*08a0*/  FFMA R12, R21, R23, R12 ;  /* 0x00000017150c7223 */ /* 0x004fc8000000000c */
[----:B---3--:R-:W-:-:S07]  /*08b0*/  FFMA R8, R25, R14, R12 ;  /* 0x0000000e19087223 */ /* 0x008fce000000000c */
.L_x_4:
[----:B------:R-:W-:Y:S05]  /*08c0*/  @!P2 BRA `(.L_x_3) ;  /* 0x000000000060a947 */ /* 0x000fea0003800000 */
[----:B------:R-:W-:Y:S02]  /*08d0*/  ISETP.NE.AND P1, PT, R16, 0x1, PT ;  /* 0x000000011000780c */ /* 0x000fe40003f25270 */
[----:B------:R-:W-:-:S04]  /*08e0*/  LOP3.LUT R11, R0, 0x1, RZ, 0xc0, !PT ;  /* 0x00000001000b7812 */ /* 0x000fc800078ec0ff */
[----:B------:R-:W-:-:S07]  /*08f0*/  ISETP.NE.U32.AND P2, PT, R11, 0x1, PT ;  /* 0x000000010b00780c */ /* 0x000fce0003f45070 */
[----:B------:R-:W-:Y:S06]  /*0900*/  @!P1 BRA `(.L_x_5) ;  /* 0x0000000000309947 */ /* 0x000fec0003800000 */
[----:B------:R-:W-:Y:S01]  /*0910*/  IMAD R12, R10, R0, R5 ;  /* 0x000000000a0c7224 */ /* 0x000fe200078e0205 */
[----:B------:R-:W-:Y:S02]  /*0920*/  IADD3 R11, PT, PT, R2, R10, RZ ;  /* 0x0000000a020b7210 */ /* 0x000fe40007ffe0ff */
[----:B------:R-:W-:Y:S02]  /*0930*/  IADD3 R10, PT, PT, R10, 0x2, RZ ;  /* 0x000000020a0a7810 */ /* 0x000fe40007ffe0ff */
[----:B------:R-:W-:Y:S02]  /*0940*/  LEA R15, R12, UR7, 0x2 ;  /* 0x000000070c0f7c11 */ /* 0x000fe4000f8e10ff */
[----:B------:R-:W-:-:S03]  /*0950*/  LEA R11, R11, UR6, 0x2 ;  /* 0x000000060b0b7c11 */ /* 0x000fc6000f8e10ff */
[----:B------:R-:W-:Y:S01]  /*0960*/  IMAD R14, R0, 0x4, R15 ;  /* 0x00000004000e7824 */ /* 0x000fe200078e020f */
[----:B------:R-:W-:Y:S04]  /*0970*/  LDS R12, [R15] ;  /* 0x000000000f0c7984 */ /* 0x000fe80000000800 */
[----:B------:R-:W0:Y:S04]  /*0980*/  LDS R13, [R11] ;  /* 0x000000000b0d7984 */ /* 0x000e280000000800 */
[----:B------:R-:W-:Y:S04]  /*0990*/  LDS R17, [R11+0x4] ;  /* 0x000004000b117984 */ /* 0x000fe80000000800 */
[----:B------:R-:W1:Y:S01]  /*09a0*/  LDS R14, [R14] ;  /* 0x000000000e0e7984 */ /* 0x000e620000000800 */
[----:B0-----:R-:W-:-:S04]  /*09b0*/  FFMA R8, R13, R12, R8 ;  /* 0x0000000c0d087223 */ /* 0x001fc80000000008 */
[----:B-1----:R-:W-:-:S07]  /*09c0*/  FFMA R8, R17, R14, R8 ;  /* 0x0000000e11087223 */ /* 0x002fce0000000008 */
.L_x_5:
[----:B------:R-:W-:Y:S05]  /*09d0*/  @P2 BRA `(.L_x_3) ;  /* 0x00000000001c2947 */ /* 0x000fea0003800000 */
[-C--:B------:R-:W-:Y:S01]  /*09e0*/  IADD3 R11, PT, PT, R2, R10.reuse, RZ ;  /* 0x0000000a020b7210 */ /* 0x080fe20007ffe0ff */
[----:B------:R-:W-:-:S03]  /*09f0*/  IMAD R10, R0, R10, R5 ;  /* 0x0000000a000a7224 */ /* 0x000fc600078e0205 */
[----:B------:R-:W-:Y:S02]  /*0a00*/  LEA R11, R11, UR6, 0x2 ;  /* 0x000000060b0b7c11 */ /* 0x000fe4000f8e10ff */
[----:B------:R-:W-:-:S04]  /*0a10*/  LEA R10, R10, UR7, 0x2 ;  /* 0x000000070a0a7c11 */ /* 0x000fc8000f8e10ff */
[----:B------:R-:W-:Y:S04]  /*0a20*/  LDS R11, [R11] ;  /* 0x000000000b0b7984 */ /* 0x000fe80000000800 */
[----:B------:R-:W0:Y:S02]  /*0a30*/  LDS R10, [R10] ;  /* 0x000000000a0a7984 */ /* 0x000e240000000800 */
[----:B0-----:R-:W-:-:S07]  /*0a40*/  FFMA R8, R11, R10, R8 ;  /* 0x0000000a0b087223 */ /* 0x001fce0000000008 */
.L_x_3:
[----:B------:R-:W-:Y:S06]  /*0a50*/  BAR.SYNC.DEFER_BLOCKING 0x0 ;  /* 0x0000000000007b1d */ /* 0x000fec0000010000 */
[----:B------:R-:W-:Y:S05]  /*0a60*/  @P0 BRA `(.L_x_6) ;  /* 0xfffffff8000c0947 */ /* 0x000fea000383ffff */
.L_x_0:
[----:B------:R-:W1:Y:S01]  /*0a70*/  S2UR UR4, SR_CTAID.X ;  /* 0x00000000000479c3 */ /* 0x000e620000002500 */
[----:B------:R-:W2:Y:S01]  /*0a80*/  LDCU UR5, c[0x0][0x3a0] ;  /* 0x00007400ff0577ac */ /* 0x000ea20008000800 */
[----:B-1----:R-:W-:-:S05]  /*0a90*/  IMAD R0, R0, UR4, R5 ;  /* 0x0000000400007c24 */ /* 0x002fca000f8e0205 */
[----:B--2---:R-:W-:-:S13]  /*0aa0*/  ISETP.GE.U32.AND P0, PT, R0, UR5, PT ;  /* 0x0000000500007c0c */ /* 0x004fda000bf06070 */
[----:B------:R-:W-:Y:S05]  /*0ab0*/  @P0 EXIT ;  /* 0x000000000000094d */ /* 0x000fea0003800000 */
[----:B------:R-:W1:Y:S01]  /*0ac0*/  S2R R2, SR_CTAID.Y ;  /* 0x0000000000027919 */ /* 0x000e620000002600 */
[----:B------:R-:W1:Y:S01]  /*0ad0*/  LDCU UR4, c[0x0][0x364] ;  /* 0x00006c80ff0477ac */ /* 0x000e620008000800 */
[----:B------:R-:W2:Y:S01]  /*0ae0*/  LDC.64 R4, c[0x0][0x390] ;  /* 0x0000e400ff047b82 */ /* 0x000ea20000000a00 */
[----:B-1----:R-:W-:-:S04]  /*0af0*/  IMAD R3, R2, UR4, R3 ;  /* 0x0000000402037c24 */ /* 0x002fc8000f8e0203 */
[----:B------:R-:W-:-:S04]  /*0b00*/  IMAD R3, R3, UR5, R0 ;  /* 0x0000000503037c24 */ /* 0x000fc8000f8e0200 */
[----:B--2---:R-:W-:-:S05]  /*0b10*/  IMAD.WIDE R2, R3, 0x4, R4 ;  /* 0x0000000403027825 */ /* 0x004fca00078e0204 */
[----:B------:R-:W-:Y:S01]  /*0b20*/  STG.E desc[UR10][R2.64], R8 ;  /* 0x0000000802007986 */ /* 0x000fe2000c10190a */
[----:B------:R-:W-:Y:S05]  /*0b30*/  EXIT ;  /* 0x000000000000794d */ /* 0x000fea0003800000 */
.L_x_7:
[----:B------:R-:W-:-:S00]  /*0b40*/  BRA `(.L_x_7) ;  /* 0xfffffffc00fc7947 */ /* 0x000fc0000383ffff */
[----:B------:R-:W-:-:S00]  /*0b50*/  NOP ;  /* 0x0000000000007918 */ /* 0x000fc00000000000 */
        /* <DEDUP_REMOVED lines=10> */
.L_x_8:


//--------------------- .nv.shared._Z6matmulPfS_S_iii --------------------------
	.section	.nv.shared._Z6matmulPfS_S_iii,"aw",@nobits
	.sectionflags	@""
	.align	4
.nv.shared._Z6matmulPfS_S_iii:
	.zero		9216


//--------------------- .nv.shared.reserved.0     --------------------------
	.section	.nv.shared.reserved.0,"aw",@nobits
	.weak		__nv_reservedSMEM_offset_0_alias
	.size		__nv_reservedSMEM_offset_0_alias, 0, 64
	.other		__nv_reservedSMEM_offset_0_alias,@"STO_CUDA_RESERVED_SHARED STV_DEFAULT"
__nv_reservedSMEM_offset_0_alias:
	.zero		0
	.zero		64


//--------------------- .nv.constant0._Z6matmulPfS_S_iii --------------------------
	.section	.nv.constant0._Z6matmulPfS_S_iii,"a",@progbits
	.sectionflags	@""
	.align	4
.nv.constant0._Z6matmulPfS_S_iii:
	.zero		932


//--------------------- SYMBOLS --------------------------

	.type		.nv.reservedSmem.offset0,@object
	.size		.nv.reservedSmem.offset0,0x4
	.type		.nv.reservedSmem.cap,@object
	.size		.nv.reservedSmem.cap,0x4
